//
// Generated by NVIDIA NVVM Compiler
//
// Compiler Build ID: CL-36424714
// Cuda compilation tools, release 13.0, V13.0.88
// Based on NVVM 20.0.0
//

.version 9.0
.target sm_100
.address_size 64

	// .globl	default_function_kernel

.visible .entry default_function_kernel(
	.param .u64 .ptr .align 1 default_function_kernel_param_0,
	.param .u64 .ptr .align 1 default_function_kernel_param_1
)
{
	.reg .pred 	%p<3>;
	.reg .b32 	%r<9>;
	.reg .b32 	%f<94>;
	.reg .b64 	%rd<11>;

	ld.param.u64 	%rd6, [default_function_kernel_param_0];
	ld.param.u64 	%rd5, [default_function_kernel_param_1];
	cvta.to.global.u64 	%rd7, %rd6;
	add.s64 	%rd1, %rd7, 88;
	mov.b32 	%r7, 0;
	mov.f32 	%f93, 0f3F800000;
$L__BB0_1:
	mul.wide.u32 	%rd8, %r7, 1408;
	add.s64 	%rd10, %rd1, %rd8;
	mov.b32 	%r8, 0;
$L__BB0_2:
	ld.global.nc.f32 	%f5, [%rd10+-88];
	mul.f32 	%f6, %f93, %f5;
	ld.global.nc.f32 	%f7, [%rd10+-84];
	mul.f32 	%f8, %f6, %f7;
	ld.global.nc.f32 	%f9, [%rd10+-80];
	mul.f32 	%f10, %f8, %f9;
	ld.global.nc.f32 	%f11, [%rd10+-76];
	mul.f32 	%f12, %f10, %f11;
	ld.global.nc.f32 	%f13, [%rd10+-72];
	mul.f32 	%f14, %f12, %f13;
	ld.global.nc.f32 	%f15, [%rd10+-68];
	mul.f32 	%f16, %f14, %f15;
	ld.global.nc.f32 	%f17, [%rd10+-64];
	mul.f32 	%f18, %f16, %f17;
	ld.global.nc.f32 	%f19, [%rd10+-60];
	mul.f32 	%f20, %f18, %f19;
	ld.global.nc.f32 	%f21, [%rd10+-56];
	mul.f32 	%f22, %f20, %f21;
	ld.global.nc.f32 	%f23, [%rd10+-52];
	mul.f32 	%f24, %f22, %f23;
	ld.global.nc.f32 	%f25, [%rd10+-48];
	mul.f32 	%f26, %f24, %f25;
	ld.global.nc.f32 	%f27, [%rd10+-44];
	mul.f32 	%f28, %f26, %f27;
	ld.global.nc.f32 	%f29, [%rd10+-40];
	mul.f32 	%f30, %f28, %f29;
	ld.global.nc.f32 	%f31, [%rd10+-36];
	mul.f32 	%f32, %f30, %f31;
	ld.global.nc.f32 	%f33, [%rd10+-32];
	mul.f32 	%f34, %f32, %f33;
	ld.global.nc.f32 	%f35, [%rd10+-28];
	mul.f32 	%f36, %f34, %f35;
	ld.global.nc.f32 	%f37, [%rd10+-24];
	mul.f32 	%f38, %f36, %f37;
	ld.global.nc.f32 	%f39, [%rd10+-20];
	mul.f32 	%f40, %f38, %f39;
	ld.global.nc.f32 	%f41, [%rd10+-16];
	mul.f32 	%f42, %f40, %f41;
	ld.global.nc.f32 	%f43, [%rd10+-12];
	mul.f32 	%f44, %f42, %f43;
	ld.global.nc.f32 	%f45, [%rd10+-8];
	mul.f32 	%f46, %f44, %f45;
	ld.global.nc.f32 	%f47, [%rd10+-4];
	mul.f32 	%f48, %f46, %f47;
	ld.global.nc.f32 	%f49, [%rd10];
	mul.f32 	%f50, %f48, %f49;
	ld.global.nc.f32 	%f51, [%rd10+4];
	mul.f32 	%f52, %f50, %f51;
	ld.global.nc.f32 	%f53, [%rd10+8];
	mul.f32 	%f54, %f52, %f53;
	ld.global.nc.f32 	%f55, [%rd10+12];
	mul.f32 	%f56, %f54, %f55;
	ld.global.nc.f32 	%f57, [%rd10+16];
	mul.f32 	%f58, %f56, %f57;
	ld.global.nc.f32 	%f59, [%rd10+20];
	mul.f32 	%f60, %f58, %f59;
	ld.global.nc.f32 	%f61, [%rd10+24];
	mul.f32 	%f62, %f60, %f61;
	ld.global.nc.f32 	%f63, [%rd10+28];
	mul.f32 	%f64, %f62, %f63;
	ld.global.nc.f32 	%f65, [%rd10+32];
	mul.f32 	%f66, %f64, %f65;
	ld.global.nc.f32 	%f67, [%rd10+36];
	mul.f32 	%f68, %f66, %f67;
	ld.global.nc.f32 	%f69, [%rd10+40];
	mul.f32 	%f70, %f68, %f69;
	ld.global.nc.f32 	%f71, [%rd10+44];
	mul.f32 	%f72, %f70, %f71;
	ld.global.nc.f32 	%f73, [%rd10+48];
	mul.f32 	%f74, %f72, %f73;
	ld.global.nc.f32 	%f75, [%rd10+52];
	mul.f32 	%f76, %f74, %f75;
	ld.global.nc.f32 	%f77, [%rd10+56];
	mul.f32 	%f78, %f76, %f77;
	ld.global.nc.f32 	%f79, [%rd10+60];
	mul.f32 	%f80, %f78, %f79;
	ld.global.nc.f32 	%f81, [%rd10+64];
	mul.f32 	%f82, %f80, %f81;
	ld.global.nc.f32 	%f83, [%rd10+68];
	mul.f32 	%f84, %f82, %f83;
	ld.global.nc.f32 	%f85, [%rd10+72];
	mul.f32 	%f86, %f84, %f85;
	ld.global.nc.f32 	%f87, [%rd10+76];
	mul.f32 	%f88, %f86, %f87;
	ld.global.nc.f32 	%f89, [%rd10+80];
	mul.f32 	%f90, %f88, %f89;
	ld.global.nc.f32 	%f91, [%rd10+84];
	mul.f32 	%f93, %f90, %f91;
	add.s32 	%r8, %r8, 1;
	add.s64 	%rd10, %rd10, 176;
	setp.ne.s32 	%p1, %r8, 8;
	@%p1 bra 	$L__BB0_2;
	add.s32 	%r7, %r7, 1;
	setp.ne.s32 	%p2, %r7, 6;
	@%p2 bra 	$L__BB0_1;
	cvta.to.global.u64 	%rd9, %rd5;
	st.global.f32 	[%rd9], %f93;
	ret;

}


// ===== COMPILED SASS (sm_100) =====

	.target	sm_100

	.elftype	@"ET_EXEC"


//--------------------- .note.nv.tkinfo           --------------------------
	.section	.note.nv.tkinfo,"",@"SHT_NOTE"
	.sectionflags	@"SHF_NOTE_NV_TKINFO"
	.tkinfo
        /*0018*/ 	.word	0x00000002
        /*0030*/ 	.string	""
        /*0030*/ 	.string	"ptxas"
        /*0030*/ 	.string	"Cuda compilation tools, release 13.0, V13.0.88"
        /*0030*/ 	.string	"Build cuda_13.0.r13.0/compiler.36424714_0"
        /*0030*/ 	.string	"-arch sm_100 -m 64 "



//--------------------- .note.nv.cuinfo           --------------------------
	.section	.note.nv.cuinfo,"",@"SHT_NOTE"
	.sectionflags	@"SHF_NOTE_NV_CUINFO"
        /*0018*/ 	.short	0x0002
        /*001a*/ 	.short	0x0064
        /*001c*/ 	.short	0x0082
	.zero		2


//--------------------- .nv.info                  --------------------------
	.section	.nv.info,"",@"SHT_CUDA_INFO"
	.align	4


	//----- nvinfo : EIATTR_REGCOUNT
	.align		4
        /*0000*/ 	.byte	0x04, 0x2f
        /*0002*/ 	.short	(.L_1 - .L_0)
	.align		4
.L_0:
        /*0004*/ 	.word	index@(default_function_kernel)
        /*0008*/ 	.word	0x0000001e


	//----- nvinfo : EIATTR_FRAME_SIZE
	.align		4
.L_1:
        /*000c*/ 	.byte	0x04, 0x11
        /*000e*/ 	.short	(.L_3 - .L_2)
	.align		4
.L_2:
        /*0010*/ 	.word	index@(default_function_kernel)
        /*0014*/ 	.word	0x00000000


	//----- nvinfo : EIATTR_MIN_STACK_SIZE
	.align		4
.L_3:
        /*0018*/ 	.byte	0x04, 0x12
        /*001a*/ 	.short	(.L_5 - .L_4)
	.align		4
.L_4:
        /*001c*/ 	.word	index@(default_function_kernel)
        /*0020*/ 	.word	0x00000000
.L_5:


//--------------------- .nv.compat                --------------------------
	.section	.nv.compat,"",@"SHT_CUDA_COMPAT_INFO"
	.align	4
        /*0000*/ 	.byte	0x02, 0x09, 0x00, 0x00, 0x02, 0x02, 0x01, 0x00, 0x02, 0x05, 0x05, 0x00, 0x03, 0x07, 0x01, 0x01
        /*0010*/ 	.byte	0x02, 0x03, 0x00, 0x00, 0x02, 0x06, 0x01, 0x00, 0x04, 0x0b, 0x08, 0x00, 0x09, 0x00, 0x00, 0x00
        /*0020*/ 	.byte	0x00, 0x00, 0x00, 0x00


//--------------------- .nv.info.default_function_kernel --------------------------
	.section	.nv.info.default_function_kernel,"",@"SHT_CUDA_INFO"
	.sectionflags	@""
	.align	4


	//----- nvinfo : EIATTR_CUDA_API_VERSION
	.align		4
        /*0000*/ 	.byte	0x04, 0x37
        /*0002*/ 	.short	(.L_7 - .L_6)
.L_6:
        /*0004*/ 	.word	0x00000082


	//----- nvinfo : EIATTR_KPARAM_INFO
	.align		4
.L_7:
        /*0008*/ 	.byte	0x04, 0x17
        /*000a*/ 	.short	(.L_9 - .L_8)
.L_8:
        /*000c*/ 	.word	0x00000000
        /*0010*/ 	.short	0x0001
        /*0012*/ 	.short	0x0008
        /*0014*/ 	.byte	0x00, 0xf5, 0x21, 0x00


	//----- nvinfo : EIATTR_KPARAM_INFO
	.align		4
.L_9:
        /*0018*/ 	.byte	0x04, 0x17
        /*001a*/ 	.short	(.L_11 - .L_10)
.L_10:
        /*001c*/ 	.word	0x00000000
        /*0020*/ 	.short	0x0000
        /*0022*/ 	.short	0x0000
        /*0024*/ 	.byte	0x00, 0xf5, 0x21, 0x00


	//----- nvinfo : EIATTR_SPARSE_MMA_MASK
	.align		4
.L_11:
        /*0028*/ 	.byte	0x03, 0x50
        /*002a*/ 	.short	0x0000


	//----- nvinfo : EIATTR_MAXREG_COUNT
	.align		4
        /*002c*/ 	.byte	0x03, 0x1b
        /*002e*/ 	.short	0x00ff


	//----- nvinfo : EIATTR_MERCURY_ISA_VERSION
	.align		4
        /*0030*/ 	.byte	0x03, 0x5f
        /*0032*/ 	.short	0x0101


	//----- nvinfo : EIATTR_VRC_CTA_INIT_COUNT
	.align		4
        /*0034*/ 	.byte	0x02, 0x4a
	.zero		1
	.zero		1


	//----- nvinfo : EIATTR_EXIT_INSTR_OFFSETS
	.align		4
        /*0038*/ 	.byte	0x04, 0x1c
        /*003a*/ 	.short	(.L_13 - .L_12)


	//   ....[0]....
.L_12:
        /*003c*/ 	.word	0x00000700


	//----- nvinfo : EIATTR_CBANK_PARAM_SIZE
	.align		4
.L_13:
        /*0040*/ 	.byte	0x03, 0x19
        /*0042*/ 	.short	0x0010


	//----- nvinfo : EIATTR_PARAM_CBANK
	.align		4
        /*0044*/ 	.byte	0x04, 0x0a
        /*0046*/ 	.short	(.L_15 - .L_14)
	.align		4
.L_14:
        /*0048*/ 	.word	index@(.nv.constant0.default_function_kernel)
        /*004c*/ 	.short	0x0380
        /*004e*/ 	.short	0x0010


	//----- nvinfo : EIATTR_SW_WAR
	.align		4
.L_15:
        /*0050*/ 	.byte	0x04, 0x36
        /*0052*/ 	.short	(.L_17 - .L_16)
.L_16:
        /*0054*/ 	.word	0x00000008
.L_17:


//--------------------- .nv.callgraph             --------------------------
	.section	.nv.callgraph,"",@"SHT_CUDA_CALLGRAPH"
	.align	4
	.sectionentsize	8
	.align		4
        /*0000*/ 	.word	0x00000000
	.align		4
        /*0004*/ 	.word	0xffffffff
	.align		4
        /*0008*/ 	.word	0x00000000
	.align		4
        /*000c*/ 	.word	0xfffffffe
	.align		4
        /*0010*/ 	.word	0x00000000
	.align		4
        /*0014*/ 	.word	0xfffffffd
	.align		4
        /*0018*/ 	.word	0x00000000
	.align		4
        /*001c*/ 	.word	0xfffffffc


//--------------------- .text.default_function_kernel --------------------------
	.section	.text.default_function_kernel,"ax",@progbits
	.align	128
        .global         default_function_kernel
        .type           default_function_kernel,@function
        .size           default_function_kernel,(.L_x_3 - default_function_kernel)
        .other          default_function_kernel,@"STO_CUDA_ENTRY STV_DEFAULT"
default_function_kernel:
.text.default_function_kernel:
[----:B------:R-:W-:Y:S01]  /*0000*/  LDC R1, c[0x0][0x37c] ;  /* 0x0000df00ff017b82 */ /* 0x000fe20000000800 */
[----:B------:R-:W0:Y:S01]  /*0010*/  LDCU.64 UR6, c[0x0][0x380] ;  /* 0x00007000ff0677ac */ /* 0x000e220008000a00 */
[----:B------:R-:W-:Y:S01]  /*0020*/  HFMA2 R15, -RZ, RZ, 1.875, 0 ;  /* 0x3f800000ff0f7431 */ /* 0x000fe200000001ff */
[----:B------:R-:W1:Y:S01]  /*0030*/  LDCU.64 UR10, c[0x0][0x358] ;  /* 0x00006b00ff0a77ac */ /* 0x000e620008000a00 */
[----:B------:R-:W-:Y:S01]  /*0040*/  UMOV UR4, URZ ;  /* 0x000000ff00047c82 */ /* 0x000fe20008000000 */
[----:B0-----:R-:W-:-:S04]  /*0050*/  UIADD3 UR6, UP0, UPT, UR6, 0x58, URZ ;  /* 0x0000005806067890 */ /* 0x001fc8000ff1e0ff */
[----:B-1----:R-:W-:-:S12]  /*0060*/  UIADD3.X UR7, UPT, UPT, URZ, UR7, URZ, UP0, !UPT ;  /* 0x00000007ff077290 */ /* 0x002fd800087fe4ff */
.L_x_1:
[----:B------:R-:W-:Y:S02]  /*0070*/  UIMAD.WIDE.U32 UR8, UR4, 0x580, UR6 ;  /* 0x00000580040878a5 */ /* 0x000fe4000f8e0006 */
[----:B------:R-:W-:Y:S01]  /*0080*/  UIADD3 UR4, UPT, UPT, UR4, 0x1, URZ ;  /* 0x0000000104047890 */ /* 0x000fe2000fffe0ff */
[----:B------:R-:W-:-:S03]  /*0090*/  UMOV UR5, URZ ;  /* 0x000000ff00057c82 */ /* 0x000fc60008000000 */
[----:B------:R-:W-:Y:S01]  /*00a0*/  MOV R5, UR9 ;  /* 0x0000000900057c02 */ /* 0x000fe20008000f00 */
[----:B------:R-:W-:Y:S01]  /*00b0*/  UISETP.NE.AND UP1, UPT, UR4, 0x6, UPT ;  /* 0x000000060400788c */ /* 0x000fe2000bf25270 */
[----:B------:R-:W-:Y:S02]  /*00c0*/  MOV R3, UR9 ;  /* 0x0000000900037c02 */ /* 0x000fe40008000f00 */
[----:B------:R-:W-:Y:S02]  /*00d0*/  MOV R2, UR8 ;  /* 0x0000000800027c02 */ /* 0x000fe40008000f00 */
[----:B------:R-:W-:Y:S02]  /*00e0*/  MOV R4, UR8 ;  /* 0x0000000800047c02 */ /* 0x000fe40008000f00 */
[----:B------:R-:W-:-:S07]  /*00f0*/  MOV R3, R5 ;  /* 0x0000000500037202 */ /* 0x000fce0000000f00 */
.L_x_0:
[----:B------:R-:W2:Y:S04]  /*0100*/  LDG.E.CONSTANT R16, desc[UR10][R2.64+-0x58] ;  /* 0xffffa80a02107981 */ /* 0x000ea8000c1e9900 */
[----:B------:R-:W3:Y:S04]  /*0110*/  LDG.E.CONSTANT R27, desc[UR10][R2.64+-0x54] ;  /* 0xffffac0a021b7981 */ /* 0x000ee8000c1e9900 */
[----:B------:R-:W4:Y:S04]  /*0120*/  LDG.E.CONSTANT R17, desc[UR10][R2.64+-0x50] ;  /* 0xffffb00a02117981 */ /* 0x000f28000c1e9900 */
[----:B------:R-:W5:Y:S04]  /*0130*/  LDG.E.CONSTANT R18, desc[UR10][R2.64+-0x4c] ;  /* 0xffffb40a02127981 */ /* 0x000f68000c1e9900 */
        /* <DEDUP_REMOVED lines=18> */
[----:B------:R-:W5:Y:S01]  /*0260*/  LDG.E.CONSTANT R14, desc[UR10][R2.64] ;  /* 0x0000000a020e7981 */ /* 0x000f62000c1e9900 */
[----:B--2---:R-:W-:-:S03]  /*0270*/  FMUL R16, R16, R15 ;  /* 0x0000000f10107220 */ /* 0x004fc60000400000 */
[----:B------:R-:W2:Y:S01]  /*0280*/  LDG.E.CONSTANT R15, desc[UR10][R2.64+0x4] ;  /* 0x0000040a020f7981 */ /* 0x000ea2000c1e9900 */
[----:B---3--:R-:W-:-:S03]  /*0290*/  FMUL R26, R16, R27 ;  /* 0x0000001b101a7220 */ /* 0x008fc60000400000 */
[----:B------:R-:W3:Y:S01]  /*02a0*/  LDG.E.CONSTANT R16, desc[UR10][R2.64+0x8] ;  /* 0x0000080a02107981 */ /* 0x000ee2000c1e9900 */
[----:B----4-:R-:W-:-:S03]  /*02b0*/  FMUL R27, R26, R17 ;  /* 0x000000111a1b7220 */ /* 0x010fc60000400000 */
[----:B------:R-:W4:Y:S01]  /*02c0*/  LDG.E.CONSTANT R17, desc[UR10][R2.64+0xc] ;  /* 0x00000c0a02117981 */ /* 0x000f22000c1e9900 */
[----:B-----5:R-:W-:-:S03]  /*02d0*/  FMUL R26, R27, R18 ;  /* 0x000000121b1a7220 */ /* 0x020fc60000400000 */
[----:B------:R-:W5:Y:S01]  /*02e0*/  LDG.E.CONSTANT R18, desc[UR10][R2.64+0x10] ;  /* 0x0000100a02127981 */ /* 0x000f62000c1e9900 */
[----:B------:R-:W-:-:S03]  /*02f0*/  FMUL R27, R26, R19 ;  /* 0x000000131a1b7220 */ /* 0x000fc60000400000 */
        /* <DEDUP_REMOVED lines=32> */
[----:B------:R0:W5:Y:S01]  /*0500*/  LDG.E.CONSTANT R12, desc[UR10][R2.64+0x54] ;  /* 0x0000540a020c7981 */ /* 0x000162000c1e9900 */
[----:B------:R-:W-:Y:S01]  /*0510*/  UIADD3 UR5, UPT, UPT, UR5, 0x1, URZ ;  /* 0x0000000105057890 */ /* 0x000fe2000fffe0ff */
[----:B------:R-:W-:-:S03]  /*0520*/  FMUL R13, R26, R13 ;  /* 0x0000000d1a0d7220 */ /* 0x000fc60000400000 */
[----:B------:R-:W-:Y:S01]  /*0530*/  UISETP.NE.AND UP0, UPT, UR5, 0x8, UPT ;  /* 0x000000080500788c */ /* 0x000fe2000bf05270 */
[----:B------:R-:W-:Y:S01]  /*0540*/  FMUL R14, R13, R14 ;  /* 0x0000000e0d0e7220 */ /* 0x000fe20000400000 */
[----:B0-----:R-:W-:-:S04]  /*0550*/  IADD3 R2, P0, PT, R2, 0xb0, RZ ;  /* 0x000000b002027810 */ /* 0x001fc80007f1e0ff */
[----:B------:R-:W-:Y:S01]  /*0560*/  IADD3.X R3, PT, PT, RZ, R3, RZ, P0, !PT ;  /* 0x00000003ff037210 */ /* 0x000fe200007fe4ff */
[----:B--2---:R-:W-:-:S04]  /*0570*/  FMUL R15, R14, R15 ;  /* 0x0000000f0e0f7220 */ /* 0x004fc80000400000 */
[----:B---3--:R-:W-:-:S04]  /*0580*/  FMUL R16, R15, R16 ;  /* 0x000000100f107220 */ /* 0x008fc80000400000 */
[----:B----4-:R-:W-:-:S04]  /*0590*/  FMUL R17, R16, R17 ;  /* 0x0000001110117220 */ /* 0x010fc80000400000 */
[----:B-----5:R-:W-:-:S04]  /*05a0*/  FMUL R18, R17, R18 ;  /* 0x0000001211127220 */ /* 0x020fc80000400000 */
[----:B------:R-:W-:-:S04]  /*05b0*/  FMUL R19, R18, R19 ;  /* 0x0000001312137220 */ /* 0x000fc80000400000 */
        /* <DEDUP_REMOVED lines=15> */
[----:B------:R-:W-:Y:S01]  /*06b0*/  FMUL R15, R11, R12 ;  /* 0x0000000c0b0f7220 */ /* 0x000fe20000400000 */
[----:B------:R-:W-:Y:S06]  /*06c0*/  BRA.U UP0, `(.L_x_0) ;  /* 0xfffffff9008c7547 */ /* 0x000fec000b83ffff */
[----:B------:R-:W-:Y:S05]  /*06d0*/  BRA.U UP1, `(.L_x_1) ;  /* 0xfffffff901647547 */ /* 0x000fea000b83ffff */
[----:B------:R-:W0:Y:S02]  /*06e0*/  LDC.64 R2, c[0x0][0x388] ;  /* 0x0000e200ff027b82 */ /* 0x000e240000000a00 */
[----:B0-----:R-:W-:Y:S01]  /*06f0*/  STG.E desc[UR10][R2.64], R15 ;  /* 0x0000000f02007986 */ /* 0x001fe2000c10190a */
[----:B------:R-:W-:Y:S05]  /*0700*/  EXIT ;  /* 0x000000000000794d */ /* 0x000fea0003800000 */
.L_x_2:
[----:B------:R-:W-:-:S00]  /*0710*/  BRA `(.L_x_2) ;  /* 0xfffffffc00fc7947 */ /* 0x000fc0000383ffff */
[----:B------:R-:W-:-:S00]  /*0720*/  NOP ;  /* 0x0000000000007918 */ /* 0x000fc00000000000 */
        /* <DEDUP_REMOVED lines=13> */
.L_x_3:


//--------------------- .nv.shared.reserved.0     --------------------------
	.section	.nv.shared.reserved.0,"aw",@nobits
	.weak		__nv_reservedSMEM_offset_0_alias
	.size		__nv_reservedSMEM_offset_0_alias, 0, 64
	.other		__nv_reservedSMEM_offset_0_alias,@"STO_CUDA_RESERVED_SHARED STV_DEFAULT"
__nv_reservedSMEM_offset_0_alias:
	.zero		0
	.zero		64


//--------------------- .nv.constant0.default_function_kernel --------------------------
	.section	.nv.constant0.default_function_kernel,"a",@progbits
	.sectionflags	@""
	.align	4
.nv.constant0.default_function_kernel:
	.zero		912


//--------------------- SYMBOLS --------------------------

	.type		.nv.reservedSmem.offset0,@object
	.size		.nv.reservedSmem.offset0,0x4
